//
// Generated by NVIDIA NVVM Compiler
//
// Compiler Build ID: CL-36424714
// Cuda compilation tools, release 13.0, V13.0.88
// Based on NVVM 20.0.0
//

.version 9.0
.target sm_100
.address_size 64

	// .globl	_Z3dotPfS_S_
// _ZZ3dotPfS_S_E5cache has been demoted
// _ZZ16dotProdGPU_naivePfS_S_E5cache has been demoted

.visible .entry _Z3dotPfS_S_(
	.param .u64 .ptr .align 1 _Z3dotPfS_S__param_0,
	.param .u64 .ptr .align 1 _Z3dotPfS_S__param_1,
	.param .u64 .ptr .align 1 _Z3dotPfS_S__param_2
)
{
	.reg .pred 	%p<4>;
	.reg .b32 	%r<54>;
	.reg .b32 	%f<107>;
	.reg .b64 	%rd<12>;
	// demoted variable
	.shared .align 4 .b8 _ZZ3dotPfS_S_E5cache[1024];
	ld.param.u64 	%rd3, [_Z3dotPfS_S__param_0];
	ld.param.u64 	%rd4, [_Z3dotPfS_S__param_1];
	ld.param.u64 	%rd5, [_Z3dotPfS_S__param_2];
	mov.u32 	%r1, %tid.x;
	mov.u32 	%r2, %ctaid.x;
	mov.u32 	%r3, %ntid.x;
	mad.lo.s32 	%r51, %r2, %r3, %r1;
	setp.gt.s32 	%p1, %r51, 33791;
	mov.f32 	%f106, 0f00000000;
	@%p1 bra 	$L__BB0_3;
	mov.u32 	%r12, %nctaid.x;
	mul.lo.s32 	%r5, %r3, %r12;
	cvta.to.global.u64 	%rd1, %rd3;
	cvta.to.global.u64 	%rd2, %rd4;
	mov.f32 	%f106, 0f00000000;
$L__BB0_2:
	mul.wide.s32 	%rd6, %r51, 4;
	add.s64 	%rd7, %rd1, %rd6;
	ld.global.f32 	%f6, [%rd7];
	add.s64 	%rd8, %rd2, %rd6;
	ld.global.f32 	%f7, [%rd8];
	fma.rn.f32 	%f106, %f6, %f7, %f106;
	add.s32 	%r51, %r51, %r5;
	setp.lt.s32 	%p2, %r51, 33792;
	@%p2 bra 	$L__BB0_2;
$L__BB0_3:
	shl.b32 	%r15, %r1, 2;
	mov.u32 	%r16, _ZZ3dotPfS_S_E5cache;
	add.s32 	%r17, %r16, %r15;
	st.shared.f32 	[%r17], %f106;
	bar.sync 	0;
	mov.b32 	%r53, 0;
	mov.b32 	%r52, 64;
$L__BB0_4:
	add.s32 	%r19, %r16, %r52;
	ld.shared.f32 	%f8, [%r19+-64];
	cvt.rn.f32.s32 	%f9, %r53;
	add.f32 	%f10, %f8, %f9;
	cvt.rzi.s32.f32 	%r20, %f10;
	ld.shared.f32 	%f11, [%r19+-60];
	cvt.rn.f32.s32 	%f12, %r20;
	add.f32 	%f13, %f11, %f12;
	cvt.rzi.s32.f32 	%r21, %f13;
	ld.shared.f32 	%f14, [%r19+-56];
	cvt.rn.f32.s32 	%f15, %r21;
	add.f32 	%f16, %f14, %f15;
	cvt.rzi.s32.f32 	%r22, %f16;
	ld.shared.f32 	%f17, [%r19+-52];
	cvt.rn.f32.s32 	%f18, %r22;
	add.f32 	%f19, %f17, %f18;
	cvt.rzi.s32.f32 	%r23, %f19;
	ld.shared.f32 	%f20, [%r19+-48];
	cvt.rn.f32.s32 	%f21, %r23;
	add.f32 	%f22, %f20, %f21;
	cvt.rzi.s32.f32 	%r24, %f22;
	ld.shared.f32 	%f23, [%r19+-44];
	cvt.rn.f32.s32 	%f24, %r24;
	add.f32 	%f25, %f23, %f24;
	cvt.rzi.s32.f32 	%r25, %f25;
	ld.shared.f32 	%f26, [%r19+-40];
	cvt.rn.f32.s32 	%f27, %r25;
	add.f32 	%f28, %f26, %f27;
	cvt.rzi.s32.f32 	%r26, %f28;
	ld.shared.f32 	%f29, [%r19+-36];
	cvt.rn.f32.s32 	%f30, %r26;
	add.f32 	%f31, %f29, %f30;
	cvt.rzi.s32.f32 	%r27, %f31;
	ld.shared.f32 	%f32, [%r19+-32];
	cvt.rn.f32.s32 	%f33, %r27;
	add.f32 	%f34, %f32, %f33;
	cvt.rzi.s32.f32 	%r28, %f34;
	ld.shared.f32 	%f35, [%r19+-28];
	cvt.rn.f32.s32 	%f36, %r28;
	add.f32 	%f37, %f35, %f36;
	cvt.rzi.s32.f32 	%r29, %f37;
	ld.shared.f32 	%f38, [%r19+-24];
	cvt.rn.f32.s32 	%f39, %r29;
	add.f32 	%f40, %f38, %f39;
	cvt.rzi.s32.f32 	%r30, %f40;
	ld.shared.f32 	%f41, [%r19+-20];
	cvt.rn.f32.s32 	%f42, %r30;
	add.f32 	%f43, %f41, %f42;
	cvt.rzi.s32.f32 	%r31, %f43;
	ld.shared.f32 	%f44, [%r19+-16];
	cvt.rn.f32.s32 	%f45, %r31;
	add.f32 	%f46, %f44, %f45;
	cvt.rzi.s32.f32 	%r32, %f46;
	ld.shared.f32 	%f47, [%r19+-12];
	cvt.rn.f32.s32 	%f48, %r32;
	add.f32 	%f49, %f47, %f48;
	cvt.rzi.s32.f32 	%r33, %f49;
	ld.shared.f32 	%f50, [%r19+-8];
	cvt.rn.f32.s32 	%f51, %r33;
	add.f32 	%f52, %f50, %f51;
	cvt.rzi.s32.f32 	%r34, %f52;
	ld.shared.f32 	%f53, [%r19+-4];
	cvt.rn.f32.s32 	%f54, %r34;
	add.f32 	%f55, %f53, %f54;
	cvt.rzi.s32.f32 	%r35, %f55;
	ld.shared.f32 	%f56, [%r19];
	cvt.rn.f32.s32 	%f57, %r35;
	add.f32 	%f58, %f56, %f57;
	cvt.rzi.s32.f32 	%r36, %f58;
	ld.shared.f32 	%f59, [%r19+4];
	cvt.rn.f32.s32 	%f60, %r36;
	add.f32 	%f61, %f59, %f60;
	cvt.rzi.s32.f32 	%r37, %f61;
	ld.shared.f32 	%f62, [%r19+8];
	cvt.rn.f32.s32 	%f63, %r37;
	add.f32 	%f64, %f62, %f63;
	cvt.rzi.s32.f32 	%r38, %f64;
	ld.shared.f32 	%f65, [%r19+12];
	cvt.rn.f32.s32 	%f66, %r38;
	add.f32 	%f67, %f65, %f66;
	cvt.rzi.s32.f32 	%r39, %f67;
	ld.shared.f32 	%f68, [%r19+16];
	cvt.rn.f32.s32 	%f69, %r39;
	add.f32 	%f70, %f68, %f69;
	cvt.rzi.s32.f32 	%r40, %f70;
	ld.shared.f32 	%f71, [%r19+20];
	cvt.rn.f32.s32 	%f72, %r40;
	add.f32 	%f73, %f71, %f72;
	cvt.rzi.s32.f32 	%r41, %f73;
	ld.shared.f32 	%f74, [%r19+24];
	cvt.rn.f32.s32 	%f75, %r41;
	add.f32 	%f76, %f74, %f75;
	cvt.rzi.s32.f32 	%r42, %f76;
	ld.shared.f32 	%f77, [%r19+28];
	cvt.rn.f32.s32 	%f78, %r42;
	add.f32 	%f79, %f77, %f78;
	cvt.rzi.s32.f32 	%r43, %f79;
	ld.shared.f32 	%f80, [%r19+32];
	cvt.rn.f32.s32 	%f81, %r43;
	add.f32 	%f82, %f80, %f81;
	cvt.rzi.s32.f32 	%r44, %f82;
	ld.shared.f32 	%f83, [%r19+36];
	cvt.rn.f32.s32 	%f84, %r44;
	add.f32 	%f85, %f83, %f84;
	cvt.rzi.s32.f32 	%r45, %f85;
	ld.shared.f32 	%f86, [%r19+40];
	cvt.rn.f32.s32 	%f87, %r45;
	add.f32 	%f88, %f86, %f87;
	cvt.rzi.s32.f32 	%r46, %f88;
	ld.shared.f32 	%f89, [%r19+44];
	cvt.rn.f32.s32 	%f90, %r46;
	add.f32 	%f91, %f89, %f90;
	cvt.rzi.s32.f32 	%r47, %f91;
	ld.shared.f32 	%f92, [%r19+48];
	cvt.rn.f32.s32 	%f93, %r47;
	add.f32 	%f94, %f92, %f93;
	cvt.rzi.s32.f32 	%r48, %f94;
	ld.shared.f32 	%f95, [%r19+52];
	cvt.rn.f32.s32 	%f96, %r48;
	add.f32 	%f97, %f95, %f96;
	cvt.rzi.s32.f32 	%r49, %f97;
	ld.shared.f32 	%f98, [%r19+56];
	cvt.rn.f32.s32 	%f99, %r49;
	add.f32 	%f100, %f98, %f99;
	cvt.rzi.s32.f32 	%r50, %f100;
	ld.shared.f32 	%f101, [%r19+60];
	cvt.rn.f32.s32 	%f102, %r50;
	add.f32 	%f103, %f101, %f102;
	cvt.rzi.s32.f32 	%r53, %f103;
	add.s32 	%r52, %r52, 128;
	setp.ne.s32 	%p3, %r52, 1088;
	@%p3 bra 	$L__BB0_4;
	cvta.to.global.u64 	%rd9, %rd5;
	bar.sync 	0;
	cvt.rn.f32.s32 	%f104, %r53;
	mul.wide.u32 	%rd10, %r2, 4;
	add.s64 	%rd11, %rd9, %rd10;
	st.global.f32 	[%rd11], %f104;
	ret;

}
	// .globl	_Z16dotProdGPU_naivePfS_S_
.visible .entry _Z16dotProdGPU_naivePfS_S_(
	.param .u64 .ptr .align 1 _Z16dotProdGPU_naivePfS_S__param_0,
	.param .u64 .ptr .align 1 _Z16dotProdGPU_naivePfS_S__param_1,
	.param .u64 .ptr .align 1 _Z16dotProdGPU_naivePfS_S__param_2
)
{
	.reg .pred 	%p<12>;
	.reg .b32 	%r<47>;
	.reg .b32 	%f<179>;
	.reg .b64 	%rd<21>;
	// demoted variable
	.shared .align 4 .b8 _ZZ16dotProdGPU_naivePfS_S_E5cache[1024];
	ld.param.u64 	%rd6, [_Z16dotProdGPU_naivePfS_S__param_0];
	ld.param.u64 	%rd7, [_Z16dotProdGPU_naivePfS_S__param_1];
	ld.param.u64 	%rd5, [_Z16dotProdGPU_naivePfS_S__param_2];
	cvta.to.global.u64 	%rd1, %rd7;
	cvta.to.global.u64 	%rd2, %rd6;
	mov.u32 	%r25, %ctaid.x;
	mov.u32 	%r26, %ntid.x;
	mul.lo.s32 	%r1, %r25, %r26;
	mov.u32 	%r2, %tid.x;
	add.s32 	%r41, %r1, %r2;
	setp.gt.s32 	%p1, %r41, 33791;
	mov.f32 	%f177, 0f00000000;
	@%p1 bra 	$L__BB1_13;
	max.s32 	%r27, %r41, 33536;
	sub.s32 	%r28, %r27, %r41;
	add.s32 	%r29, %r28, 255;
	shr.u32 	%r30, %r29, 8;
	add.s32 	%r4, %r30, 1;
	and.b32  	%r5, %r4, 15;
	setp.lt.u32 	%p2, %r29, 3840;
	mov.f32 	%f177, 0f00000000;
	@%p2 bra 	$L__BB1_4;
	and.b32  	%r31, %r4, 33554416;
	neg.s32 	%r39, %r31;
	add.s64 	%rd3, %rd2, 8192;
	add.s64 	%rd4, %rd1, 8192;
	mov.f32 	%f177, 0f00000000;
$L__BB1_3:
	.pragma "nounroll";
	mul.wide.s32 	%rd8, %r41, 4;
	add.s64 	%rd9, %rd3, %rd8;
	add.s64 	%rd10, %rd4, %rd8;
	ld.global.f32 	%f20, [%rd9+-8192];
	ld.global.f32 	%f21, [%rd10+-8192];
	fma.rn.f32 	%f22, %f20, %f21, %f177;
	ld.global.f32 	%f23, [%rd9+-7168];
	ld.global.f32 	%f24, [%rd10+-7168];
	fma.rn.f32 	%f25, %f23, %f24, %f22;
	ld.global.f32 	%f26, [%rd9+-6144];
	ld.global.f32 	%f27, [%rd10+-6144];
	fma.rn.f32 	%f28, %f26, %f27, %f25;
	ld.global.f32 	%f29, [%rd9+-5120];
	ld.global.f32 	%f30, [%rd10+-5120];
	fma.rn.f32 	%f31, %f29, %f30, %f28;
	ld.global.f32 	%f32, [%rd9+-4096];
	ld.global.f32 	%f33, [%rd10+-4096];
	fma.rn.f32 	%f34, %f32, %f33, %f31;
	ld.global.f32 	%f35, [%rd9+-3072];
	ld.global.f32 	%f36, [%rd10+-3072];
	fma.rn.f32 	%f37, %f35, %f36, %f34;
	ld.global.f32 	%f38, [%rd9+-2048];
	ld.global.f32 	%f39, [%rd10+-2048];
	fma.rn.f32 	%f40, %f38, %f39, %f37;
	ld.global.f32 	%f41, [%rd9+-1024];
	ld.global.f32 	%f42, [%rd10+-1024];
	fma.rn.f32 	%f43, %f41, %f42, %f40;
	ld.global.f32 	%f44, [%rd9];
	ld.global.f32 	%f45, [%rd10];
	fma.rn.f32 	%f46, %f44, %f45, %f43;
	ld.global.f32 	%f47, [%rd9+1024];
	ld.global.f32 	%f48, [%rd10+1024];
	fma.rn.f32 	%f49, %f47, %f48, %f46;
	ld.global.f32 	%f50, [%rd9+2048];
	ld.global.f32 	%f51, [%rd10+2048];
	fma.rn.f32 	%f52, %f50, %f51, %f49;
	ld.global.f32 	%f53, [%rd9+3072];
	ld.global.f32 	%f54, [%rd10+3072];
	fma.rn.f32 	%f55, %f53, %f54, %f52;
	ld.global.f32 	%f56, [%rd9+4096];
	ld.global.f32 	%f57, [%rd10+4096];
	fma.rn.f32 	%f58, %f56, %f57, %f55;
	ld.global.f32 	%f59, [%rd9+5120];
	ld.global.f32 	%f60, [%rd10+5120];
	fma.rn.f32 	%f61, %f59, %f60, %f58;
	ld.global.f32 	%f62, [%rd9+6144];
	ld.global.f32 	%f63, [%rd10+6144];
	fma.rn.f32 	%f64, %f62, %f63, %f61;
	ld.global.f32 	%f65, [%rd9+7168];
	ld.global.f32 	%f66, [%rd10+7168];
	fma.rn.f32 	%f177, %f65, %f66, %f64;
	add.s32 	%r41, %r41, 4096;
	add.s32 	%r39, %r39, 16;
	setp.ne.s32 	%p3, %r39, 0;
	@%p3 bra 	$L__BB1_3;
$L__BB1_4:
	setp.eq.s32 	%p4, %r5, 0;
	@%p4 bra 	$L__BB1_13;
	and.b32  	%r12, %r4, 7;
	setp.lt.u32 	%p5, %r5, 8;
	@%p5 bra 	$L__BB1_7;
	mul.wide.s32 	%rd11, %r41, 4;
	add.s64 	%rd12, %rd2, %rd11;
	ld.global.f32 	%f68, [%rd12];
	add.s64 	%rd13, %rd1, %rd11;
	ld.global.f32 	%f69, [%rd13];
	fma.rn.f32 	%f70, %f68, %f69, %f177;
	ld.global.f32 	%f71, [%rd12+1024];
	ld.global.f32 	%f72, [%rd13+1024];
	fma.rn.f32 	%f73, %f71, %f72, %f70;
	ld.global.f32 	%f74, [%rd12+2048];
	ld.global.f32 	%f75, [%rd13+2048];
	fma.rn.f32 	%f76, %f74, %f75, %f73;
	ld.global.f32 	%f77, [%rd12+3072];
	ld.global.f32 	%f78, [%rd13+3072];
	fma.rn.f32 	%f79, %f77, %f78, %f76;
	ld.global.f32 	%f80, [%rd12+4096];
	ld.global.f32 	%f81, [%rd13+4096];
	fma.rn.f32 	%f82, %f80, %f81, %f79;
	ld.global.f32 	%f83, [%rd12+5120];
	ld.global.f32 	%f84, [%rd13+5120];
	fma.rn.f32 	%f85, %f83, %f84, %f82;
	ld.global.f32 	%f86, [%rd12+6144];
	ld.global.f32 	%f87, [%rd13+6144];
	fma.rn.f32 	%f88, %f86, %f87, %f85;
	ld.global.f32 	%f89, [%rd12+7168];
	ld.global.f32 	%f90, [%rd13+7168];
	fma.rn.f32 	%f177, %f89, %f90, %f88;
	add.s32 	%r41, %r41, 2048;
$L__BB1_7:
	setp.eq.s32 	%p6, %r12, 0;
	@%p6 bra 	$L__BB1_13;
	and.b32  	%r15, %r4, 3;
	setp.lt.u32 	%p7, %r12, 4;
	@%p7 bra 	$L__BB1_10;
	mul.wide.s32 	%rd14, %r41, 4;
	add.s64 	%rd15, %rd2, %rd14;
	ld.global.f32 	%f92, [%rd15];
	add.s64 	%rd16, %rd1, %rd14;
	ld.global.f32 	%f93, [%rd16];
	fma.rn.f32 	%f94, %f92, %f93, %f177;
	ld.global.f32 	%f95, [%rd15+1024];
	ld.global.f32 	%f96, [%rd16+1024];
	fma.rn.f32 	%f97, %f95, %f96, %f94;
	ld.global.f32 	%f98, [%rd15+2048];
	ld.global.f32 	%f99, [%rd16+2048];
	fma.rn.f32 	%f100, %f98, %f99, %f97;
	ld.global.f32 	%f101, [%rd15+3072];
	ld.global.f32 	%f102, [%rd16+3072];
	fma.rn.f32 	%f177, %f101, %f102, %f100;
	add.s32 	%r41, %r41, 1024;
$L__BB1_10:
	setp.eq.s32 	%p8, %r15, 0;
	@%p8 bra 	$L__BB1_13;
	neg.s32 	%r44, %r15;
$L__BB1_12:
	.pragma "nounroll";
	mul.wide.s32 	%rd17, %r41, 4;
	add.s64 	%rd18, %rd1, %rd17;
	add.s64 	%rd19, %rd2, %rd17;
	ld.global.f32 	%f103, [%rd19];
	ld.global.f32 	%f104, [%rd18];
	fma.rn.f32 	%f177, %f103, %f104, %f177;
	add.s32 	%r41, %r41, 256;
	add.s32 	%r44, %r44, 1;
	setp.ne.s32 	%p9, %r44, 0;
	@%p9 bra 	$L__BB1_12;
$L__BB1_13:
	shl.b32 	%r32, %r2, 2;
	mov.u32 	%r33, _ZZ16dotProdGPU_naivePfS_S_E5cache;
	add.s32 	%r34, %r33, %r32;
	st.shared.f32 	[%r34], %f177;
	bar.sync 	0;
	neg.s32 	%r35, %r2;
	setp.ne.s32 	%p10, %r1, %r35;
	@%p10 bra 	$L__BB1_17;
	mov.f32 	%f178, 0f00000000;
	mov.b32 	%r46, 64;
$L__BB1_15:
	add.s32 	%r38, %r33, %r46;
	ld.shared.f32 	%f106, [%r38+-64];
	add.f32 	%f107, %f178, %f106;
	ld.shared.f32 	%f108, [%r38+-60];
	add.f32 	%f109, %f107, %f108;
	ld.shared.f32 	%f110, [%r38+-56];
	add.f32 	%f111, %f109, %f110;
	ld.shared.f32 	%f112, [%r38+-52];
	add.f32 	%f113, %f111, %f112;
	ld.shared.f32 	%f114, [%r38+-48];
	add.f32 	%f115, %f113, %f114;
	ld.shared.f32 	%f116, [%r38+-44];
	add.f32 	%f117, %f115, %f116;
	ld.shared.f32 	%f118, [%r38+-40];
	add.f32 	%f119, %f117, %f118;
	ld.shared.f32 	%f120, [%r38+-36];
	add.f32 	%f121, %f119, %f120;
	ld.shared.f32 	%f122, [%r38+-32];
	add.f32 	%f123, %f121, %f122;
	ld.shared.f32 	%f124, [%r38+-28];
	add.f32 	%f125, %f123, %f124;
	ld.shared.f32 	%f126, [%r38+-24];
	add.f32 	%f127, %f125, %f126;
	ld.shared.f32 	%f128, [%r38+-20];
	add.f32 	%f129, %f127, %f128;
	ld.shared.f32 	%f130, [%r38+-16];
	add.f32 	%f131, %f129, %f130;
	ld.shared.f32 	%f132, [%r38+-12];
	add.f32 	%f133, %f131, %f132;
	ld.shared.f32 	%f134, [%r38+-8];
	add.f32 	%f135, %f133, %f134;
	ld.shared.f32 	%f136, [%r38+-4];
	add.f32 	%f137, %f135, %f136;
	ld.shared.f32 	%f138, [%r38];
	add.f32 	%f139, %f137, %f138;
	ld.shared.f32 	%f140, [%r38+4];
	add.f32 	%f141, %f139, %f140;
	ld.shared.f32 	%f142, [%r38+8];
	add.f32 	%f143, %f141, %f142;
	ld.shared.f32 	%f144, [%r38+12];
	add.f32 	%f145, %f143, %f144;
	ld.shared.f32 	%f146, [%r38+16];
	add.f32 	%f147, %f145, %f146;
	ld.shared.f32 	%f148, [%r38+20];
	add.f32 	%f149, %f147, %f148;
	ld.shared.f32 	%f150, [%r38+24];
	add.f32 	%f151, %f149, %f150;
	ld.shared.f32 	%f152, [%r38+28];
	add.f32 	%f153, %f151, %f152;
	ld.shared.f32 	%f154, [%r38+32];
	add.f32 	%f155, %f153, %f154;
	ld.shared.f32 	%f156, [%r38+36];
	add.f32 	%f157, %f155, %f156;
	ld.shared.f32 	%f158, [%r38+40];
	add.f32 	%f159, %f157, %f158;
	ld.shared.f32 	%f160, [%r38+44];
	add.f32 	%f161, %f159, %f160;
	ld.shared.f32 	%f162, [%r38+48];
	add.f32 	%f163, %f161, %f162;
	ld.shared.f32 	%f164, [%r38+52];
	add.f32 	%f165, %f163, %f164;
	ld.shared.f32 	%f166, [%r38+56];
	add.f32 	%f167, %f165, %f166;
	ld.shared.f32 	%f168, [%r38+60];
	add.f32 	%f178, %f167, %f168;
	add.s32 	%r46, %r46, 128;
	setp.ne.s32 	%p11, %r46, 1088;
	@%p11 bra 	$L__BB1_15;
	cvta.to.global.u64 	%rd20, %rd5;
	st.global.f32 	[%rd20], %f178;
$L__BB1_17:
	ret;

}


// ===== COMPILED SASS (sm_100) =====

	.target	sm_100

	.elftype	@"ET_EXEC"


//--------------------- .note.nv.tkinfo           --------------------------
	.section	.note.nv.tkinfo,"",@"SHT_NOTE"
	.sectionflags	@"SHF_NOTE_NV_TKINFO"
	.tkinfo
        /*0018*/ 	.word	0x00000002
        /*0030*/ 	.string	""
        /*0030*/ 	.string	"ptxas"
        /*0030*/ 	.string	"Cuda compilation tools, release 13.0, V13.0.88"
        /*0030*/ 	.string	"Build cuda_13.0.r13.0/compiler.36424714_0"
        /*0030*/ 	.string	"-arch sm_100 -m 64 "



//--------------------- .note.nv.cuinfo           --------------------------
	.section	.note.nv.cuinfo,"",@"SHT_NOTE"
	.sectionflags	@"SHF_NOTE_NV_CUINFO"
        /*0018*/ 	.short	0x0002
        /*001a*/ 	.short	0x0064
        /*001c*/ 	.short	0x0082
	.zero		2


//--------------------- .nv.info                  --------------------------
	.section	.nv.info,"",@"SHT_CUDA_INFO"
	.align	4


	//----- nvinfo : EIATTR_REGCOUNT
	.align		4
        /*0000*/ 	.byte	0x04, 0x2f
        /*0002*/ 	.short	(.L_1 - .L_0)
	.align		4
.L_0:
        /*0004*/ 	.word	index@(_Z3dotPfS_S_)
        /*0008*/ 	.word	0x00000010


	//----- nvinfo : EIATTR_FRAME_SIZE
	.align		4
.L_1:
        /*000c*/ 	.byte	0x04, 0x11
        /*000e*/ 	.short	(.L_3 - .L_2)
	.align		4
.L_2:
        /*0010*/ 	.word	index@(_Z3dotPfS_S_)
        /*0014*/ 	.word	0x00000000


	//----- nvinfo : EIATTR_REGCOUNT
	.align		4
.L_3:
        /*0018*/ 	.byte	0x04, 0x2f
        /*001a*/ 	.short	(.L_5 - .L_4)
	.align		4
.L_4:
        /*001c*/ 	.word	index@(_Z16dotProdGPU_naivePfS_S_)
        /*0020*/ 	.word	0x0000001f


	//----- nvinfo : EIATTR_FRAME_SIZE
	.align		4
.L_5:
        /*0024*/ 	.byte	0x04, 0x11
        /*0026*/ 	.short	(.L_7 - .L_6)
	.align		4
.L_6:
        /*0028*/ 	.word	index@(_Z16dotProdGPU_naivePfS_S_)
        /*002c*/ 	.word	0x00000000


	//----- nvinfo : EIATTR_MIN_STACK_SIZE
	.align		4
.L_7:
        /*0030*/ 	.byte	0x04, 0x12
        /*0032*/ 	.short	(.L_9 - .L_8)
	.align		4
.L_8:
        /*0034*/ 	.word	index@(_Z16dotProdGPU_naivePfS_S_)
        /*0038*/ 	.word	0x00000000


	//----- nvinfo : EIATTR_MIN_STACK_SIZE
	.align		4
.L_9:
        /*003c*/ 	.byte	0x04, 0x12
        /*003e*/ 	.short	(.L_11 - .L_10)
	.align		4
.L_10:
        /*0040*/ 	.word	index@(_Z3dotPfS_S_)
        /*0044*/ 	.word	0x00000000
.L_11:


//--------------------- .nv.compat                --------------------------
	.section	.nv.compat,"",@"SHT_CUDA_COMPAT_INFO"
	.align	4
        /*0000*/ 	.byte	0x02, 0x09, 0x00, 0x00, 0x02, 0x02, 0x01, 0x00, 0x02, 0x05, 0x05, 0x00, 0x03, 0x07, 0x01, 0x01
        /*0010*/ 	.byte	0x02, 0x03, 0x00, 0x00, 0x02, 0x06, 0x01, 0x00, 0x04, 0x0b, 0x08, 0x00, 0x09, 0x00, 0x00, 0x00
        /*0020*/ 	.byte	0x00, 0x00, 0x00, 0x00


//--------------------- .nv.info._Z16dotProdGPU_naivePfS_S_ --------------------------
	.section	.nv.info._Z16dotProdGPU_naivePfS_S_,"",@"SHT_CUDA_INFO"
	.sectionflags	@""
	.align	4


	//----- nvinfo : EIATTR_CUDA_API_VERSION
	.align		4
        /*0000*/ 	.byte	0x04, 0x37
        /*0002*/ 	.short	(.L_13 - .L_12)
.L_12:
        /*0004*/ 	.word	0x00000082


	//----- nvinfo : EIATTR_KPARAM_INFO
	.align		4
.L_13:
        /*0008*/ 	.byte	0x04, 0x17
        /*000a*/ 	.short	(.L_15 - .L_14)
.L_14:
        /*000c*/ 	.word	0x00000000
        /*0010*/ 	.short	0x0002
        /*0012*/ 	.short	0x0010
        /*0014*/ 	.byte	0x00, 0xf5, 0x21, 0x00


	//----- nvinfo : EIATTR_KPARAM_INFO
	.align		4
.L_15:
        /*0018*/ 	.byte	0x04, 0x17
        /*001a*/ 	.short	(.L_17 - .L_16)
.L_16:
        /*001c*/ 	.word	0x00000000
        /*0020*/ 	.short	0x0001
        /*0022*/ 	.short	0x0008
        /*0024*/ 	.byte	0x00, 0xf5, 0x21, 0x00


	//----- nvinfo : EIATTR_KPARAM_INFO
	.align		4
.L_17:
        /*0028*/ 	.byte	0x04, 0x17
        /*002a*/ 	.short	(.L_19 - .L_18)
.L_18:
        /*002c*/ 	.word	0x00000000
        /*0030*/ 	.short	0x0000
        /*0032*/ 	.short	0x0000
        /*0034*/ 	.byte	0x00, 0xf5, 0x21, 0x00


	//----- nvinfo : EIATTR_SPARSE_MMA_MASK
	.align		4
.L_19:
        /*0038*/ 	.byte	0x03, 0x50
        /*003a*/ 	.short	0x0000


	//----- nvinfo : EIATTR_MAXREG_COUNT
	.align		4
        /*003c*/ 	.byte	0x03, 0x1b
        /*003e*/ 	.short	0x00ff


	//----- nvinfo : EIATTR_NUM_BARRIERS
	.align		4
        /*0040*/ 	.byte	0x02, 0x4c
        /*0042*/ 	.byte	0x01
	.zero		1


	//----- nvinfo : EIATTR_MERCURY_ISA_VERSION
	.align		4
        /*0044*/ 	.byte	0x03, 0x5f
        /*0046*/ 	.short	0x0101


	//----- nvinfo : EIATTR_VRC_CTA_INIT_COUNT
	.align		4
        /*0048*/ 	.byte	0x02, 0x4a
	.zero		1
	.zero		1


	//----- nvinfo : EIATTR_EXIT_INSTR_OFFSETS
	.align		4
        /*004c*/ 	.byte	0x04, 0x1c
        /*004e*/ 	.short	(.L_21 - .L_20)


	//   ....[0]....
.L_20:
        /*0050*/ 	.word	0x00000a60


	//   ....[1]....
        /*0054*/ 	.word	0x00000d60


	//----- nvinfo : EIATTR_CRS_STACK_SIZE
	.align		4
.L_21:
        /*0058*/ 	.byte	0x04, 0x1e
        /*005a*/ 	.short	(.L_23 - .L_22)
.L_22:
        /*005c*/ 	.word	0x00000000


	//----- nvinfo : EIATTR_CBANK_PARAM_SIZE
	.align		4
.L_23:
        /*0060*/ 	.byte	0x03, 0x19
        /*0062*/ 	.short	0x0018


	//----- nvinfo : EIATTR_PARAM_CBANK
	.align		4
        /*0064*/ 	.byte	0x04, 0x0a
        /*0066*/ 	.short	(.L_25 - .L_24)
	.align		4
.L_24:
        /*0068*/ 	.word	index@(.nv.constant0._Z16dotProdGPU_naivePfS_S_)
        /*006c*/ 	.short	0x0380
        /*006e*/ 	.short	0x0018


	//----- nvinfo : EIATTR_SW_WAR
	.align		4
.L_25:
        /*0070*/ 	.byte	0x04, 0x36
        /*0072*/ 	.short	(.L_27 - .L_26)
.L_26:
        /*0074*/ 	.word	0x00000008
.L_27:


//--------------------- .nv.info._Z3dotPfS_S_     --------------------------
	.section	.nv.info._Z3dotPfS_S_,"",@"SHT_CUDA_INFO"
	.sectionflags	@""
	.align	4


	//----- nvinfo : EIATTR_CUDA_API_VERSION
	.align		4
        /*0000*/ 	.byte	0x04, 0x37
        /*0002*/ 	.short	(.L_29 - .L_28)
.L_28:
        /*0004*/ 	.word	0x00000082


	//----- nvinfo : EIATTR_KPARAM_INFO
	.align		4
.L_29:
        /*0008*/ 	.byte	0x04, 0x17
        /*000a*/ 	.short	(.L_31 - .L_30)
.L_30:
        /*000c*/ 	.word	0x00000000
        /*0010*/ 	.short	0x0002
        /*0012*/ 	.short	0x0010
        /*0014*/ 	.byte	0x00, 0xf5, 0x21, 0x00


	//----- nvinfo : EIATTR_KPARAM_INFO
	.align		4
.L_31:
        /*0018*/ 	.byte	0x04, 0x17
        /*001a*/ 	.short	(.L_33 - .L_32)
.L_32:
        /*001c*/ 	.word	0x00000000
        /*0020*/ 	.short	0x0001
        /*0022*/ 	.short	0x0008
        /*0024*/ 	.byte	0x00, 0xf5, 0x21, 0x00


	//----- nvinfo : EIATTR_KPARAM_INFO
	.align		4
.L_33:
        /*0028*/ 	.byte	0x04, 0x17
        /*002a*/ 	.short	(.L_35 - .L_34)
.L_34:
        /*002c*/ 	.word	0x00000000
        /*0030*/ 	.short	0x0000
        /*0032*/ 	.short	0x0000
        /*0034*/ 	.byte	0x00, 0xf5, 0x21, 0x00


	//----- nvinfo : EIATTR_SPARSE_MMA_MASK
	.align		4
.L_35:
        /*0038*/ 	.byte	0x03, 0x50
        /*003a*/ 	.short	0x0000


	//----- nvinfo : EIATTR_MAXREG_COUNT
	.align		4
        /*003c*/ 	.byte	0x03, 0x1b
        /*003e*/ 	.short	0x00ff


	//----- nvinfo : EIATTR_NUM_BARRIERS
	.align		4
        /*0040*/ 	.byte	0x02, 0x4c
        /*0042*/ 	.byte	0x01
	.zero		1


	//----- nvinfo : EIATTR_MERCURY_ISA_VERSION
	.align		4
        /*0044*/ 	.byte	0x03, 0x5f
        /*0046*/ 	.short	0x0101


	//----- nvinfo : EIATTR_VRC_CTA_INIT_COUNT
	.align		4
        /*0048*/ 	.byte	0x02, 0x4a
	.zero		1
	.zero		1


	//----- nvinfo : EIATTR_EXIT_INSTR_OFFSETS
	.align		4
        /*004c*/ 	.byte	0x04, 0x1c
        /*004e*/ 	.short	(.L_37 - .L_36)


	//   ....[0]....
.L_36:
        /*0050*/ 	.word	0x00000910


	//----- nvinfo : EIATTR_CRS_STACK_SIZE
	.align		4
.L_37:
        /*0054*/ 	.byte	0x04, 0x1e
        /*0056*/ 	.short	(.L_39 - .L_38)
.L_38:
        /*0058*/ 	.word	0x00000000


	//----- nvinfo : EIATTR_CBANK_PARAM_SIZE
	.align		4
.L_39:
        /*005c*/ 	.byte	0x03, 0x19
        /*005e*/ 	.short	0x0018


	//----- nvinfo : EIATTR_PARAM_CBANK
	.align		4
        /*0060*/ 	.byte	0x04, 0x0a
        /*0062*/ 	.short	(.L_41 - .L_40)
	.align		4
.L_40:
        /*0064*/ 	.word	index@(.nv.constant0._Z3dotPfS_S_)
        /*0068*/ 	.short	0x0380
        /*006a*/ 	.short	0x0018


	//----- nvinfo : EIATTR_SW_WAR
	.align		4
.L_41:
        /*006c*/ 	.byte	0x04, 0x36
        /*006e*/ 	.short	(.L_43 - .L_42)
.L_42:
        /*0070*/ 	.word	0x00000008
.L_43:


//--------------------- .nv.callgraph             --------------------------
	.section	.nv.callgraph,"",@"SHT_CUDA_CALLGRAPH"
	.align	4
	.sectionentsize	8
	.align		4
        /*0000*/ 	.word	0x00000000
	.align		4
        /*0004*/ 	.word	0xffffffff
	.align		4
        /*0008*/ 	.word	0x00000000
	.align		4
        /*000c*/ 	.word	0xfffffffe
	.align		4
        /*0010*/ 	.word	0x00000000
	.align		4
        /*0014*/ 	.word	0xfffffffd
	.align		4
        /*0018*/ 	.word	0x00000000
	.align		4
        /*001c*/ 	.word	0xfffffffc


//--------------------- .text._Z16dotProdGPU_naivePfS_S_ --------------------------
	.section	.text._Z16dotProdGPU_naivePfS_S_,"ax",@progbits
	.align	128
        .global         _Z16dotProdGPU_naivePfS_S_
        .type           _Z16dotProdGPU_naivePfS_S_,@function
        .size           _Z16dotProdGPU_naivePfS_S_,(.L_x_17 - _Z16dotProdGPU_naivePfS_S_)
        .other          _Z16dotProdGPU_naivePfS_S_,@"STO_CUDA_ENTRY STV_DEFAULT"
_Z16dotProdGPU_naivePfS_S_:
.text._Z16dotProdGPU_naivePfS_S_:
[----:B------:R-:W-:Y:S01]  /*0000*/  LDC R1, c[0x0][0x37c] ;  /* 0x0000df00ff017b82 */ /* 0x000fe20000000800 */
[----:B------:R-:W0:Y:S07]  /*0010*/  S2R R0, SR_TID.X ;  /* 0x0000000000007919 */ /* 0x000e2e0000002100 */
[----:B------:R-:W1:Y:S01]  /*0020*/  S2UR UR4, SR_CTAID.X ;  /* 0x00000000000479c3 */ /* 0x000e620000002500 */
[----:B------:R-:W1:Y:S01]  /*0030*/  LDCU UR5, c[0x0][0x360] ;  /* 0x00006c00ff0577ac */ /* 0x000e620008000800 */
[----:B------:R-:W-:Y:S01]  /*0040*/  BSSY.RECONVERGENT B0, `(.L_x_0) ;  /* 0x0000099000007945 */ /* 0x000fe20003800200 */
[----:B------:R-:W-:Y:S01]  /*0050*/  HFMA2 R13, -RZ, RZ, 0, 0 ;  /* 0x00000000ff0d7431 */ /* 0x000fe200000001ff */
[----:B------:R-:W2:Y:S01]  /*0060*/  LDCU.64 UR8, c[0x0][0x358] ;  /* 0x00006b00ff0877ac */ /* 0x000ea20008000a00 */
[----:B-1----:R-:W-:-:S06]  /*0070*/  UIMAD UR4, UR4, UR5, URZ ;  /* 0x00000005040472a4 */ /* 0x002fcc000f8e02ff */
[----:B0-----:R-:W-:-:S04]  /*0080*/  IADD3 R11, PT, PT, R0, UR4, RZ ;  /* 0x00000004000b7c10 */ /* 0x001fc8000fffe0ff */
[----:B------:R-:W-:-:S13]  /*0090*/  ISETP.GT.AND P0, PT, R11, 0x83ff, PT ;  /* 0x000083ff0b00780c */ /* 0x000fda0003f04270 */
[----:B--2---:R-:W-:Y:S05]  /*00a0*/  @P0 BRA `(.L_x_1) ;  /* 0x0000000800480947 */ /* 0x004fea0003800000 */
[----:B------:R-:W-:Y:S01]  /*00b0*/  VIMNMX R2, PT, PT, R11, 0x8300, !PT ;  /* 0x000083000b027848 */ /* 0x000fe20007fe0100 */
[----:B------:R-:W-:Y:S01]  /*00c0*/  BSSY.RECONVERGENT B1, `(.L_x_2) ;  /* 0x0000047000017945 */ /* 0x000fe20003800200 */
[----:B------:R-:W-:Y:S02]  /*00d0*/  MOV R13, RZ ;  /* 0x000000ff000d7202 */ /* 0x000fe40000000f00 */
[----:B------:R-:W-:-:S04]  /*00e0*/  IADD3 R2, PT, PT, R2, 0xff, -R11 ;  /* 0x000000ff02027810 */ /* 0x000fc80007ffe80b */
[C---:B------:R-:W-:Y:S02]  /*00f0*/  ISETP.GE.U32.AND P1, PT, R2.reuse, 0xf00, PT ;  /* 0x00000f000200780c */ /* 0x040fe40003f26070 */
[----:B------:R-:W-:-:S04]  /*0100*/  LEA.HI R12, R2, 0x1, RZ, 0x18 ;  /* 0x00000001020c7811 */ /* 0x000fc800078fc0ff */
[----:B------:R-:W-:-:S04]  /*0110*/  LOP3.LUT R23, R12, 0xf, RZ, 0xc0, !PT ;  /* 0x0000000f0c177812 */ /* 0x000fc800078ec0ff */
[----:B------:R-:W-:-:S03]  /*0120*/  ISETP.NE.AND P0, PT, R23, RZ, PT ;  /* 0x000000ff1700720c */ /* 0x000fc60003f05270 */
[----:B------:R-:W-:Y:S10]  /*0130*/  @!P1 BRA `(.L_x_3) ;  /* 0x0000000000fc9947 */ /* 0x000ff40003800000 */
[----:B------:R-:W0:Y:S01]  /*0140*/  LDC.64 R2, c[0x0][0x380] ;  /* 0x0000e000ff027b82 */ /* 0x000e220000000a00 */
[----:B------:R-:W-:Y:S02]  /*0150*/  LOP3.LUT R10, R12, 0x1fffff0, RZ, 0xc0, !PT ;  /* 0x01fffff00c0a7812 */ /* 0x000fe400078ec0ff */
[----:B------:R-:W-:Y:S02]  /*0160*/  MOV R13, RZ ;  /* 0x000000ff000d7202 */ /* 0x000fe40000000f00 */
[----:B------:R-:W-:-:S03]  /*0170*/  IADD3 R10, PT, PT, -R10, RZ, RZ ;  /* 0x000000ff0a0a7210 */ /* 0x000fc60007ffe1ff */
[----:B------:R-:W1:Y:S01]  /*0180*/  LDC.64 R4, c[0x0][0x388] ;  /* 0x0000e200ff047b82 */ /* 0x000e620000000a00 */
[----:B0-----:R-:W-:-:S04]  /*0190*/  IADD3 R2, P1, PT, R2, 0x2000, RZ ;  /* 0x0000200002027810 */ /* 0x001fc80007f3e0ff */
[----:B------:R-:W-:Y:S02]  /*01a0*/  IADD3.X R3, PT, PT, RZ, R3, RZ, P1, !PT ;  /* 0x00000003ff037210 */ /* 0x000fe40000ffe4ff */
[----:B-1----:R-:W-:-:S04]  /*01b0*/  IADD3 R4, P2, PT, R4, 0x2000, RZ ;  /* 0x0000200004047810 */ /* 0x002fc80007f5e0ff */
[----:B------:R-:W-:-:S09]  /*01c0*/  IADD3.X R5, PT, PT, RZ, R5, RZ, P2, !PT ;  /* 0x00000005ff057210 */ /* 0x000fd200017fe4ff */
.L_x_4:
[----:B------:R-:W-:-:S04]  /*01d0*/  IMAD.WIDE R8, R11, 0x4, R2 ;  /* 0x000000040b087825 */ /* 0x000fc800078e0202 */
[----:B------:R-:W-:Y:S01]  /*01e0*/  IMAD.WIDE R6, R11, 0x4, R4 ;  /* 0x000000040b067825 */ /* 0x000fe200078e0204 */
[----:B------:R-:W2:Y:S04]  /*01f0*/  LDG.E R16, desc[UR8][R8.64+-0x2000] ;  /* 0xffe0000808107981 */ /* 0x000ea8000c1e1900 */
[----:B------:R-:W2:Y:S04]  /*0200*/  LDG.E R17, desc[UR8][R6.64+-0x2000] ;  /* 0xffe0000806117981 */ /* 0x000ea8000c1e1900 */
[----:B------:R-:W3:Y:S04]  /*0210*/  LDG.E R27, desc[UR8][R8.64+-0x1c00] ;  /* 0xffe40008081b7981 */ /* 0x000ee8000c1e1900 */
[----:B------:R-:W3:Y:S04]  /*0220*/  LDG.E R18, desc[UR8][R6.64+-0x1c00] ;  /* 0xffe4000806127981 */ /* 0x000ee8000c1e1900 */
[----:B------:R-:W4:Y:S04]  /*0230*/  LDG.E R15, desc[UR8][R8.64+-0x1800] ;  /* 0xffe80008080f7981 */ /* 0x000f28000c1e1900 */
[----:B------:R-:W4:Y:S04]  /*0240*/  LDG.E R14, desc[UR8][R6.64+-0x1800] ;  /* 0xffe80008060e7981 */ /* 0x000f28000c1e1900 */
[----:B------:R-:W5:Y:S04]  /*0250*/  LDG.E R19, desc[UR8][R8.64+-0x1400] ;  /* 0xffec000808137981 */ /* 0x000f68000c1e1900 */
[----:B------:R-:W5:Y:S04]  /*0260*/  LDG.E R20, desc[UR8][R6.64+-0x1400] ;  /* 0xffec000806147981 */ /* 0x000f68000c1e1900 */
[----:B------:R-:W5:Y:S04]  /*0270*/  LDG.E R21, desc[UR8][R8.64+-0x1000] ;  /* 0xfff0000808157981 */ /* 0x000f68000c1e1900 */
[----:B------:R-:W5:Y:S04]  /*0280*/  LDG.E R22, desc[UR8][R6.64+-0x1000] ;  /* 0xfff0000806167981 */ /* 0x000f68000c1e1900 */
[----:B------:R-:W5:Y:S04]  /*0290*/  LDG.E R24, desc[UR8][R8.64+-0xc00] ;  /* 0xfff4000808187981 */ /* 0x000f68000c1e1900 */
[----:B------:R-:W5:Y:S01]  /*02a0*/  LDG.E R25, desc[UR8][R6.64+-0xc00] ;  /* 0xfff4000806197981 */ /* 0x000f62000c1e1900 */
[----:B--2---:R-:W-:-:S03]  /*02b0*/  FFMA R16, R16, R17, R13 ;  /* 0x0000001110107223 */ /* 0x004fc6000000000d */
[----:B------:R-:W2:Y:S04]  /*02c0*/  LDG.E R17, desc[UR8][R8.64+-0x800] ;  /* 0xfff8000808117981 */ /* 0x000ea8000c1e1900 */
[----:B------:R-:W2:Y:S01]  /*02d0*/  LDG.E R13, desc[UR8][R8.64+-0x400] ;  /* 0xfffc0008080d7981 */ /* 0x000ea2000c1e1900 */
[----:B---3--:R-:W-:-:S03]  /*02e0*/  FFMA R16, R27, R18, R16 ;  /* 0x000000121b107223 */ /* 0x008fc60000000010 */
[----:B------:R-:W2:Y:S04]  /*02f0*/  LDG.E R18, desc[UR8][R6.64+-0x800] ;  /* 0xfff8000806127981 */ /* 0x000ea8000c1e1900 */
[----:B------:R-:W3:Y:S01]  /*0300*/  LDG.E R27, desc[UR8][R6.64+0x1c00] ;  /* 0x001c0008061b7981 */ /* 0x000ee2000c1e1900 */
[----:B----4-:R-:W-:-:S03]  /*0310*/  FFMA R26, R15, R14, R16 ;  /* 0x0000000e0f1a7223 */ /* 0x010fc60000000010 */
[----:B------:R-:W4:Y:S04]  /*0320*/  LDG.E R14, desc[UR8][R6.64+-0x400] ;  /* 0xfffc0008060e7981 */ /* 0x000f28000c1e1900 */
[----:B------:R-:W3:Y:S04]  /*0330*/  LDG.E R15, desc[UR8][R8.64] ;  /* 0x00000008080f7981 */ /* 0x000ee8000c1e1900 */
[----:B------:R-:W3:Y:S01]  /*0340*/  LDG.E R16, desc[UR8][R6.64] ;  /* 0x0000000806107981 */ /* 0x000ee2000c1e1900 */
[----:B-----5:R-:W-:-:S03]  /*0350*/  FFMA R20, R19, R20, R26 ;  /* 0x0000001413147223 */ /* 0x020fc6000000001a */
[----:B------:R-:W5:Y:S01]  /*0360*/  LDG.E R19, desc[UR8][R8.64+0x400] ;  /* 0x0004000808137981 */ /* 0x000f62000c1e1900 */
[----:B------:R-:W-:-:S03]  /*0370*/  FFMA R21, R21, R22, R20 ;  /* 0x0000001615157223 */ /* 0x000fc60000000014 */
[----:B------:R-:W5:Y:S04]  /*0380*/  LDG.E R20, desc[UR8][R6.64+0x400] ;  /* 0x0004000806147981 */ /* 0x000f68000c1e1900 */
[----:B------:R-:W5:Y:S01]  /*0390*/  LDG.E R22, desc[UR8][R6.64+0x800] ;  /* 0x0008000806167981 */ /* 0x000f62000c1e1900 */
[----:B------:R-:W-:-:S03]  /*03a0*/  FFMA R24, R24, R25, R21 ;  /* 0x0000001918187223 */ /* 0x000fc60000000015 */
[----:B------:R-:W5:Y:S04]  /*03b0*/  LDG.E R21, desc[UR8][R8.64+0x800] ;  /* 0x0008000808157981 */ /* 0x000f68000c1e1900 */
[----:B------:R-:W5:Y:S04]  /*03c0*/  LDG.E R25, desc[UR8][R6.64+0x1400] ;  /* 0x0014000806197981 */ /* 0x000f68000c1e1900 */
[----:B------:R-:W5:Y:S01]  /*03d0*/  LDG.E R26, desc[UR8][R8.64+0x1c00] ;  /* 0x001c0008081a7981 */ /* 0x000f62000c1e1900 */
[----:B--2---:R-:W-:-:S03]  /*03e0*/  FFMA R24, R17, R18, R24 ;  /* 0x0000001211187223 */ /* 0x004fc60000000018 */
[----:B------:R-:W2:Y:S04]  /*03f0*/  LDG.E R17, desc[UR8][R8.64+0xc00] ;  /* 0x000c000808117981 */ /* 0x000ea8000c1e1900 */
[----:B------:R-:W2:Y:S01]  /*0400*/  LDG.E R18, desc[UR8][R6.64+0xc00] ;  /* 0x000c000806127981 */ /* 0x000ea2000c1e1900 */
[----:B----4-:R-:W-:-:S03]  /*0410*/  FFMA R24, R13, R14, R24 ;  /* 0x0000000e0d187223 */ /* 0x010fc60000000018 */
[----:B------:R-:W4:Y:S04]  /*0420*/  LDG.E R13, desc[UR8][R8.64+0x1000] ;  /* 0x00100008080d7981 */ /* 0x000f28000c1e1900 */
[----:B------:R-:W4:Y:S01]  /*0430*/  LDG.E R14, desc[UR8][R6.64+0x1000] ;  /* 0x00100008060e7981 */ /* 0x000f22000c1e1900 */
[----:B---3--:R-:W-:-:S03]  /*0440*/  FFMA R28, R15, R16, R24 ;  /* 0x000000100f1c7223 */ /* 0x008fc60000000018 */
[----:B------:R-:W3:Y:S04]  /*0450*/  LDG.E R24, desc[UR8][R8.64+0x1400] ;  /* 0x0014000808187981 */ /* 0x000ee8000c1e1900 */
[----:B------:R-:W3:Y:S04]  /*0460*/  LDG.E R15, desc[UR8][R8.64+0x1800] ;  /* 0x00180008080f7981 */ /* 0x000ee8000c1e1900 */
[----:B------:R-:W3:Y:S01]  /*0470*/  LDG.E R16, desc[UR8][R6.64+0x1800] ;  /* 0x0018000806107981 */ /* 0x000ee2000c1e1900 */
[----:B-----5:R-:W-:Y:S01]  /*0480*/  FFMA R20, R19, R20, R28 ;  /* 0x0000001413147223 */ /* 0x020fe2000000001c */
[----:B------:R-:W-:-:S03]  /*0490*/  IADD3 R10, PT, PT, R10, 0x10, RZ ;  /* 0x000000100a0a7810 */ /* 0x000fc60007ffe0ff */
[----:B------:R-:W-:Y:S01]  /*04a0*/  FFMA R20, R21, R22, R20 ;  /* 0x0000001615147223 */ /* 0x000fe20000000014 */
[----:B------:R-:W-:Y:S02]  /*04b0*/  ISETP.NE.AND P1, PT, R10, RZ, PT ;  /* 0x000000ff0a00720c */ /* 0x000fe40003f25270 */
[----:B------:R-:W-:Y:S01]  /*04c0*/  IADD3 R11, PT, PT, R11, 0x1000, RZ ;  /* 0x000010000b0b7810 */ /* 0x000fe20007ffe0ff */
[----:B--2---:R-:W-:-:S04]  /*04d0*/  FFMA R18, R17, R18, R20 ;  /* 0x0000001211127223 */ /* 0x004fc80000000014 */
[----:B----4-:R-:W-:-:S04]  /*04e0*/  FFMA R13, R13, R14, R18 ;  /* 0x0000000e0d0d7223 */ /* 0x010fc80000000012 */
[----:B---3--:R-:W-:-:S04]  /*04f0*/  FFMA R24, R24, R25, R13 ;  /* 0x0000001918187223 */ /* 0x008fc8000000000d */
[----:B------:R-:W-:-:S04]  /*0500*/  FFMA R15, R15, R16, R24 ;  /* 0x000000100f0f7223 */ /* 0x000fc80000000018 */
[----:B------:R-:W-:Y:S01]  /*0510*/  FFMA R13, R26, R27, R15 ;  /* 0x0000001b1a0d7223 */ /* 0x000fe2000000000f */
[----:B------:R-:W-:Y:S06]  /*0520*/  @P1 BRA `(.L_x_4) ;  /* 0xfffffffc00281947 */ /* 0x000fec000383ffff */
.L_x_3:
[----:B------:R-:W-:Y:S05]  /*0530*/  BSYNC.RECONVERGENT B1 ;  /* 0x0000000000017941 */ /* 0x000fea0003800200 */
.L_x_2:
[----:B------:R-:W-:Y:S05]  /*0540*/  @!P0 BRA `(.L_x_1) ;  /* 0x0000000400208947 */ /* 0x000fea0003800000 */
[----:B------:R-:W-:Y:S01]  /*0550*/  ISETP.GE.U32.AND P0, PT, R23, 0x8, PT ;  /* 0x000000081700780c */ /* 0x000fe20003f06070 */
[----:B------:R-:W-:Y:S01]  /*0560*/  BSSY.RECONVERGENT B1, `(.L_x_5) ;  /* 0x0000021000017945 */ /* 0x000fe20003800200 */
[----:B------:R-:W-:-:S04]  /*0570*/  LOP3.LUT R20, R12, 0x7, RZ, 0xc0, !PT ;  /* 0x000000070c147812 */ /* 0x000fc800078ec0ff */
[----:B------:R-:W-:-:S07]  /*0580*/  ISETP.NE.AND P1, PT, R20, RZ, PT ;  /* 0x000000ff1400720c */ /* 0x000fce0003f25270 */
[----:B------:R-:W-:Y:S06]  /*0590*/  @!P0 BRA `(.L_x_6) ;  /* 0x0000000000748947 */ /* 0x000fec0003800000 */
[----:B------:R-:W0:Y:S08]  /*05a0*/  LDC.64 R4, c[0x0][0x380] ;  /* 0x0000e000ff047b82 */ /* 0x000e300000000a00 */
[----:B------:R-:W1:Y:S01]  /*05b0*/  LDC.64 R2, c[0x0][0x388] ;  /* 0x0000e200ff027b82 */ /* 0x000e620000000a00 */
[----:B0-----:R-:W-:-:S05]  /*05c0*/  IMAD.WIDE R4, R11, 0x4, R4 ;  /* 0x000000040b047825 */ /* 0x001fca00078e0204 */
[----:B------:R-:W2:Y:S01]  /*05d0*/  LDG.E R14, desc[UR8][R4.64] ;  /* 0x00000008040e7981 */ /* 0x000ea2000c1e1900 */
[----:B-1----:R-:W-:-:S03]  /*05e0*/  IMAD.WIDE R2, R11, 0x4, R2 ;  /* 0x000000040b027825 */ /* 0x002fc600078e0202 */
[----:B------:R-:W3:Y:S04]  /*05f0*/  LDG.E R17, desc[UR8][R4.64+0x400] ;  /* 0x0004000804117981 */ /* 0x000ee8000c1e1900 */
[----:B------:R-:W2:Y:S04]  /*0600*/  LDG.E R15, desc[UR8][R2.64] ;  /* 0x00000008020f7981 */ /* 0x000ea8000c1e1900 */
        /* <DEDUP_REMOVED lines=12> */
[----:B------:R-:W5:Y:S01]  /*06d0*/  LDG.E R25, desc[UR8][R2.64+0x1c00] ;  /* 0x001c000802197981 */ /* 0x000f62000c1e1900 */
[----:B------:R-:W-:Y:S01]  /*06e0*/  IADD3 R11, PT, PT, R11, 0x800, RZ ;  /* 0x000008000b0b7810 */ /* 0x000fe20007ffe0ff */
[----:B--2---:R-:W-:-:S04]  /*06f0*/  FFMA R14, R14, R15, R13 ;  /* 0x0000000f0e0e7223 */ /* 0x004fc8000000000d */
[----:B---3--:R-:W-:-:S04]  /*0700*/  FFMA R14, R17, R16, R14 ;  /* 0x00000010110e7223 */ /* 0x008fc8000000000e */
[----:B----4-:R-:W-:-:S04]  /*0710*/  FFMA R14, R19, R18, R14 ;  /* 0x00000012130e7223 */ /* 0x010fc8000000000e */
[----:B-----5:R-:W-:-:S04]  /*0720*/  FFMA R14, R21, R22, R14 ;  /* 0x00000016150e7223 */ /* 0x020fc8000000000e */
[----:B------:R-:W-:-:S04]  /*0730*/  FFMA R14, R23, R24, R14 ;  /* 0x00000018170e7223 */ /* 0x000fc8000000000e */
[----:B------:R-:W-:-:S04]  /*0740*/  FFMA R9, R9, R10, R14 ;  /* 0x0000000a09097223 */ /* 0x000fc8000000000e */
[----:B------:R-:W-:-:S04]  /*0750*/  FFMA R7, R6, R7, R9 ;  /* 0x0000000706077223 */ /* 0x000fc80000000009 */
[----:B------:R-:W-:-:S07]  /*0760*/  FFMA R13, R8, R25, R7 ;  /* 0x00000019080d7223 */ /* 0x000fce0000000007 */
.L_x_6:
[----:B------:R-:W-:Y:S05]  /*0770*/  BSYNC.RECONVERGENT B1 ;  /* 0x0000000000017941 */ /* 0x000fea0003800200 */
.L_x_5:
        /* <DEDUP_REMOVED lines=17> */
[----:B------:R-:W5:Y:S01]  /*0890*/  LDG.E R14, desc[UR8][R4.64+0xc00] ;  /* 0x000c0008040e7981 */ /* 0x000f62000c1e1900 */
[----:B------:R-:W-:Y:S01]  /*08a0*/  IADD3 R11, PT, PT, R11, 0x400, RZ ;  /* 0x000004000b0b7810 */ /* 0x000fe20007ffe0ff */
[----:B--2---:R-:W-:-:S04]  /*08b0*/  FFMA R6, R6, R7, R13 ;  /* 0x0000000706067223 */ /* 0x004fc8000000000d */
[----:B---3--:R-:W-:-:S04]  /*08c0*/  FFMA R6, R9, R8, R6 ;  /* 0x0000000809067223 */ /* 0x008fc80000000006 */
[----:B----4-:R-:W-:-:S04]  /*08d0*/  FFMA R6, R15, R12, R6 ;  /* 0x0000000c0f067223 */ /* 0x010fc80000000006 */
[----:B-----5:R-:W-:-:S07]  /*08e0*/  FFMA R13, R17, R14, R6 ;  /* 0x0000000e110d7223 */ /* 0x020fce0000000006 */
.L_x_8:
[----:B------:R-:W-:Y:S05]  /*08f0*/  BSYNC.RECONVERGENT B1 ;  /* 0x0000000000017941 */ /* 0x000fea0003800200 */
.L_x_7:
[----:B------:R-:W-:Y:S05]  /*0900*/  @!P1 BRA `(.L_x_1) ;  /* 0x0000000000309947 */ /* 0x000fea0003800000 */
[----:B------:R-:W0:Y:S01]  /*0910*/  LDC.64 R8, c[0x0][0x380] ;  /* 0x0000e000ff087b82 */ /* 0x000e220000000a00 */
[----:B------:R-:W-:-:S07]  /*0920*/  IADD3 R10, PT, PT, -R10, RZ, RZ ;  /* 0x000000ff0a0a7210 */ /* 0x000fce0007ffe1ff */
[----:B------:R-:W1:Y:S02]  /*0930*/  LDC.64 R6, c[0x0][0x388] ;  /* 0x0000e200ff067b82 */ /* 0x000e640000000a00 */
.L_x_9:
[----:B-1----:R-:W-:-:S04]  /*0940*/  IMAD.WIDE R2, R11, 0x4, R6 ;  /* 0x000000040b027825 */ /* 0x002fc800078e0206 */
[C---:B0-----:R-:W-:Y:S02]  /*0950*/  IMAD.WIDE R4, R11.reuse, 0x4, R8 ;  /* 0x000000040b047825 */ /* 0x041fe400078e0208 */
[----:B------:R-:W2:Y:S04]  /*0960*/  LDG.E R2, desc[UR8][R2.64] ;  /* 0x0000000802027981 */ /* 0x000ea8000c1e1900 */
[----:B------:R-:W2:Y:S01]  /*0970*/  LDG.E R4, desc[UR8][R4.64] ;  /* 0x0000000804047981 */ /* 0x000ea2000c1e1900 */
[----:B------:R-:W-:Y:S02]  /*0980*/  IADD3 R10, PT, PT, R10, 0x1, RZ ;  /* 0x000000010a0a7810 */ /* 0x000fe40007ffe0ff */
[----:B------:R-:W-:Y:S02]  /*0990*/  IADD3 R11, PT, PT, R11, 0x100, RZ ;  /* 0x000001000b0b7810 */ /* 0x000fe40007ffe0ff */
[----:B------:R-:W-:Y:S01]  /*09a0*/  ISETP.NE.AND P0, PT, R10, RZ, PT ;  /* 0x000000ff0a00720c */ /* 0x000fe20003f05270 */
[----:B--2---:R-:W-:-:S12]  /*09b0*/  FFMA R13, R4, R2, R13 ;  /* 0x00000002040d7223 */ /* 0x004fd8000000000d */
[----:B------:R-:W-:Y:S05]  /*09c0*/  @P0 BRA `(.L_x_9) ;  /* 0xfffffffc00dc0947 */ /* 0x000fea000383ffff */
.L_x_1:
[----:B------:R-:W-:Y:S05]  /*09d0*/  BSYNC.RECONVERGENT B0 ;  /* 0x0000000000007941 */ /* 0x000fea0003800200 */
.L_x_0:
[----:B------:R-:W0:Y:S01]  /*09e0*/  S2UR UR6, SR_CgaCtaId ;  /* 0x00000000000679c3 */ /* 0x000e220000008800 */
[----:B------:R-:W-:Y:S02]  /*09f0*/  UMOV UR5, 0x400 ;  /* 0x0000040000057882 */ /* 0x000fe40000000000 */
[----:B0-----:R-:W-:-:S06]  /*0a00*/  ULEA UR5, UR6, UR5, 0x18 ;  /* 0x0000000506057291 */ /* 0x001fcc000f8ec0ff */
[C---:B------:R-:W-:Y:S02]  /*0a10*/  LEA R2, R0.reuse, UR5, 0x2 ;  /* 0x0000000500027c11 */ /* 0x040fe4000f8e10ff */
[----:B------:R-:W-:-:S03]  /*0a20*/  IADD3 R0, PT, PT, -R0, RZ, RZ ;  /* 0x000000ff00007210 */ /* 0x000fc60007ffe1ff */
[----:B------:R0:W-:Y:S01]  /*0a30*/  STS [R2], R13 ;  /* 0x0000000d02007388 */ /* 0x0001e20000000800 */
[----:B------:R-:W-:Y:S01]  /*0a40*/  BAR.SYNC.DEFER_BLOCKING 0x0 ;  /* 0x0000000000007b1d */ /* 0x000fe20000010000 */
[----:B------:R-:W-:-:S13]  /*0a50*/  ISETP.NE.AND P0, PT, R0, UR4, PT ;  /* 0x0000000400007c0c */ /* 0x000fda000bf05270 */
[----:B0-----:R-:W-:Y:S05]  /*0a60*/  @P0 EXIT ;  /* 0x000000000000094d */ /* 0x001fea0003800000 */
[----:B------:R-:W-:Y:S01]  /*0a70*/  HFMA2 R7, -RZ, RZ, 0, 0 ;  /* 0x00000000ff077431 */ /* 0x000fe200000001ff */
[----:B------:R-:W-:-:S07]  /*0a80*/  MOV R0, 0x40 ;  /* 0x0000004000007802 */ /* 0x000fce0000000f00 */
.L_x_10:
[----:B------:R-:W0:Y:S04]  /*0a90*/  LDS.128 R12, [R0+UR5+-0x40] ;  /* 0xffffc005000c7984 */ /* 0x000e280008000c00 */
[----:B------:R-:W1:Y:S04]  /*0aa0*/  LDS.128 R16, [R0+UR5+-0x30] ;  /* 0xffffd00500107984 */ /* 0x000e680008000c00 */
[----:B------:R-:W2:Y:S01]  /*0ab0*/  LDS.128 R8, [R0+UR5+-0x20] ;  /* 0xffffe00500087984 */ /* 0x000ea20008000c00 */
[----:B0-----:R-:W-:-:S03]  /*0ac0*/  FADD R12, R12, R7 ;  /* 0x000000070c0c7221 */ /* 0x001fc60000000000 */
[----:B------:R-:W0:Y:S01]  /*0ad0*/  LDS.128 R4, [R0+UR5+-0x10] ;  /* 0xfffff00500047984 */ /* 0x000e220008000c00 */
[----:B------:R-:W-:-:S04]  /*0ae0*/  FADD R13, R12, R13 ;  /* 0x0000000d0c0d7221 */ /* 0x000fc80000000000 */
[----:B------:R-:W-:-:S04]  /*0af0*/  FADD R14, R13, R14 ;  /* 0x0000000e0d0e7221 */ /* 0x000fc80000000000 */
[----:B------:R-:W-:-:S04]  /*0b00*/  FADD R15, R14, R15 ;  /* 0x0000000f0e0f7221 */ /* 0x000fc80000000000 */
[----:B-1----:R-:W-:Y:S02]  /*0b10*/  FADD R16, R15, R16 ;  /* 0x000000100f107221 */ /* 0x002fe40000000000 */
[----:B------:R-:W1:Y:S02]  /*0b20*/  LDS.128 R12, [R0+UR5] ;  /* 0x00000005000c7984 */ /* 0x000e640008000c00 */
[----:B------:R-:W-:-:S04]  /*0b30*/  FADD R17, R16, R17 ;  /* 0x0000001110117221 */ /* 0x000fc80000000000 */
[----:B------:R-:W-:-:S04]  /*0b40*/  FADD R18, R17, R18 ;  /* 0x0000001211127221 */ /* 0x000fc80000000000 */
[----:B------:R-:W-:-:S04]  /*0b50*/  FADD R19, R18, R19 ;  /* 0x0000001312137221 */ /* 0x000fc80000000000 */
[----:B--2---:R-:W-:Y:S02]  /*0b60*/  FADD R8, R19, R8 ;  /* 0x0000000813087221 */ /* 0x004fe40000000000 */
[----:B------:R-:W2:Y:S02]  /*0b70*/  LDS.128 R16, [R0+UR5+0x10] ;  /* 0x0000100500107984 */ /* 0x000ea40008000c00 */
[----:B------:R-:W-:-:S04]  /*0b80*/  FADD R9, R8, R9 ;  /* 0x0000000908097221 */ /* 0x000fc80000000000 */
[----:B------:R-:W-:-:S04]  /*0b90*/  FADD R10, R9, R10 ;  /* 0x0000000a090a7221 */ /* 0x000fc80000000000 */
[----:B------:R-:W-:-:S04]  /*0ba0*/  FADD R11, R10, R11 ;  /* 0x0000000b0a0b7221 */ /* 0x000fc80000000000 */
[----:B0-----:R-:W-:Y:S02]  /*0bb0*/  FADD R4, R11, R4 ;  /* 0x000000040b047221 */ /* 0x001fe40000000000 */
[----:B------:R-:W0:Y:S02]  /*0bc0*/  LDS.128 R8, [R0+UR5+0x20] ;  /* 0x0000200500087984 */ /* 0x000e240008000c00 */
[----:B------:R-:W-:-:S04]  /*0bd0*/  FADD R5, R4, R5 ;  /* 0x0000000504057221 */ /* 0x000fc80000000000 */
[----:B------:R-:W-:-:S04]  /*0be0*/  FADD R6, R5, R6 ;  /* 0x0000000605067221 */ /* 0x000fc80000000000 */
[----:B------:R-:W-:-:S04]  /*0bf0*/  FADD R7, R6, R7 ;  /* 0x0000000706077221 */ /* 0x000fc80000000000 */
[----:B-1----:R-:W-:Y:S02]  /*0c00*/  FADD R12, R7, R12 ;  /* 0x0000000c070c7221 */ /* 0x002fe40000000000 */
[----:B------:R1:W3:Y:S02]  /*0c10*/  LDS.128 R4, [R0+UR5+0x30] ;  /* 0x0000300500047984 */ /* 0x0002e40008000c00 */
[----:B------:R-:W-:-:S04]  /*0c20*/  FADD R13, R12, R13 ;  /* 0x0000000d0c0d7221 */ /* 0x000fc80000000000 */
[----:B------:R-:W-:Y:S01]  /*0c30*/  FADD R14, R13, R14 ;  /* 0x0000000e0d0e7221 */ /* 0x000fe20000000000 */
[----:B-1----:R-:W-:-:S03]  /*0c40*/  IADD3 R0, PT, PT, R0, 0x80, RZ ;  /* 0x0000008000007810 */ /* 0x002fc60007ffe0ff */
[----:B------:R-:W-:Y:S01]  /*0c50*/  FADD R15, R14, R15 ;  /* 0x0000000f0e0f7221 */ /* 0x000fe20000000000 */
[----:B------:R-:W-:-:S03]  /*0c60*/  ISETP.NE.AND P0, PT, R0, 0x440, PT ;  /* 0x000004400000780c */ /* 0x000fc60003f05270 */
[----:B--2---:R-:W-:-:S04]  /*0c70*/  FADD R16, R15, R16 ;  /* 0x000000100f107221 */ /* 0x004fc80000000000 */
[----:B------:R-:W-:-:S04]  /*0c80*/  FADD R17, R16, R17 ;  /* 0x0000001110117221 */ /* 0x000fc80000000000 */
[----:B------:R-:W-:-:S04]  /*0c90*/  FADD R18, R17, R18 ;  /* 0x0000001211127221 */ /* 0x000fc80000000000 */
[----:B------:R-:W-:-:S04]  /*0ca0*/  FADD R19, R18, R19 ;  /* 0x0000001312137221 */ /* 0x000fc80000000000 */
[----:B0-----:R-:W-:-:S04]  /*0cb0*/  FADD R8, R19, R8 ;  /* 0x0000000813087221 */ /* 0x001fc80000000000 */
[----:B------:R-:W-:-:S04]  /*0cc0*/  FADD R9, R8, R9 ;  /* 0x0000000908097221 */ /* 0x000fc80000000000 */
[----:B------:R-:W-:-:S04]  /*0cd0*/  FADD R10, R9, R10 ;  /* 0x0000000a090a7221 */ /* 0x000fc80000000000 */
[----:B------:R-:W-:-:S04]  /*0ce0*/  FADD R11, R10, R11 ;  /* 0x0000000b0a0b7221 */ /* 0x000fc80000000000 */
[----:B---3--:R-:W-:-:S04]  /*0cf0*/  FADD R4, R11, R4 ;  /* 0x000000040b047221 */ /* 0x008fc80000000000 */
[----:B------:R-:W-:-:S04]  /*0d00*/  FADD R5, R4, R5 ;  /* 0x0000000504057221 */ /* 0x000fc80000000000 */
[----:B------:R-:W-:-:S04]  /*0d10*/  FADD R6, R5, R6 ;  /* 0x0000000605067221 */ /* 0x000fc80000000000 */
[----:B------:R-:W-:Y:S01]  /*0d20*/  FADD R7, R6, R7 ;  /* 0x0000000706077221 */ /* 0x000fe20000000000 */
[----:B------:R-:W-:Y:S06]  /*0d30*/  @P0 BRA `(.L_x_10) ;  /* 0xfffffffc00540947 */ /* 0x000fec000383ffff */
[----:B------:R-:W0:Y:S02]  /*0d40*/  LDC.64 R2, c[0x0][0x390] ;  /* 0x0000e400ff027b82 */ /* 0x000e240000000a00 */
[----:B0-----:R-:W-:Y:S01]  /*0d50*/  STG.E desc[UR8][R2.64], R7 ;  /* 0x0000000702007986 */ /* 0x001fe2000c101908 */
[----:B------:R-:W-:Y:S05]  /*0d60*/  EXIT ;  /* 0x000000000000794d */ /* 0x000fea0003800000 */
.L_x_11:
[----:B------:R-:W-:-:S00]  /*0d70*/  BRA `(.L_x_11) ;  /* 0xfffffffc00fc7947 */ /* 0x000fc0000383ffff */
[----:B------:R-:W-:-:S00]  /*0d80*/  NOP ;  /* 0x0000000000007918 */ /* 0x000fc00000000000 */
[----:B------:R-:W-:-:S00]  /*0d90*/  NOP ;  /* 0x0000000000007918 */ /* 0x000fc00000000000 */
[----:B------:R-:W-:-:S00]  /*0da0*/  NOP ;  /* 0x0000000000007918 */ /* 0x000fc00000000000 */
[----:B------:R-:W-:-:S00]  /*0db0*/  NOP ;  /* 0x0000000000007918 */ /* 0x000fc00000000000 */
[----:B------:R-:W-:-:S00]  /*0dc0*/  NOP ;  /* 0x0000000000007918 */ /* 0x000fc00000000000 */
[----:B------:R-:W-:-:S00]  /*0dd0*/  NOP ;  /* 0x0000000000007918 */ /* 0x000fc00000000000 */
[----:B------:R-:W-:-:S00]  /*0de0*/  NOP ;  /* 0x0000000000007918 */ /* 0x000fc00000000000 */
[----:B------:R-:W-:-:S00]  /*0df0*/  NOP ;  /* 0x0000000000007918 */ /* 0x000fc00000000000 */
.L_x_17:


//--------------------- .text._Z3dotPfS_S_        --------------------------
	.section	.text._Z3dotPfS_S_,"ax",@progbits
	.align	128
        .global         _Z3dotPfS_S_
        .type           _Z3dotPfS_S_,@function
        .size           _Z3dotPfS_S_,(.L_x_18 - _Z3dotPfS_S_)
        .other          _Z3dotPfS_S_,@"STO_CUDA_ENTRY STV_DEFAULT"
_Z3dotPfS_S_:
.text._Z3dotPfS_S_:
[----:B------:R-:W-:Y:S01]  /*0000*/  LDC R1, c[0x0][0x37c] ;  /* 0x0000df00ff017b82 */ /* 0x000fe20000000800 */
[----:B------:R-:W0:Y:S01]  /*0010*/  S2R R13, SR_TID.X ;  /* 0x00000000000d7919 */ /* 0x000e220000002100 */
[----:B------:R-:W0:Y:S01]  /*0020*/  LDCU UR4, c[0x0][0x360] ;  /* 0x00006c00ff0477ac */ /* 0x000e220008000800 */
[----:B------:R-:W-:Y:S01]  /*0030*/  BSSY.RECONVERGENT B0, `(.L_x_12) ;  /* 0x0000015000007945 */ /* 0x000fe20003800200 */
[----:B------:R-:W-:Y:S01]  /*0040*/  HFMA2 R10, -RZ, RZ, 0, 0 ;  /* 0x00000000ff0a7431 */ /* 0x000fe200000001ff */
[----:B------:R-:W0:Y:S01]  /*0050*/  S2R R0, SR_CTAID.X ;  /* 0x0000000000007919 */ /* 0x000e220000002500 */
[----:B------:R-:W1:Y:S01]  /*0060*/  LDCU.64 UR6, c[0x0][0x358] ;  /* 0x00006b00ff0677ac */ /* 0x000e620008000a00 */
[----:B0-----:R-:W-:-:S05]  /*0070*/  IMAD R2, R0, UR4, R13 ;  /* 0x0000000400027c24 */ /* 0x001fca000f8e020d */
[----:B------:R-:W-:-:S13]  /*0080*/  ISETP.GT.AND P0, PT, R2, 0x83ff, PT ;  /* 0x000083ff0200780c */ /* 0x000fda0003f04270 */
[----:B-1----:R-:W-:Y:S05]  /*0090*/  @P0 BRA `(.L_x_13) ;  /* 0x0000000000380947 */ /* 0x002fea0003800000 */
[----:B------:R-:W0:Y:S01]  /*00a0*/  LDC R12, c[0x0][0x370] ;  /* 0x0000dc00ff0c7b82 */ /* 0x000e220000000800 */
[----:B------:R-:W-:Y:S01]  /*00b0*/  MOV R11, R2 ;  /* 0x00000002000b7202 */ /* 0x000fe20000000f00 */
[----:B------:R-:W-:-:S06]  /*00c0*/  IMAD.MOV.U32 R10, RZ, RZ, RZ ;  /* 0x000000ffff0a7224 */ /* 0x000fcc00078e00ff */
[----:B------:R-:W1:Y:S08]  /*00d0*/  LDC.64 R6, c[0x0][0x380] ;  /* 0x0000e000ff067b82 */ /* 0x000e700000000a00 */
[----:B------:R-:W2:Y:S01]  /*00e0*/  LDC.64 R8, c[0x0][0x388] ;  /* 0x0000e200ff087b82 */ /* 0x000ea20000000a00 */
[----:B0-----:R-:W-:-:S07]  /*00f0*/  IMAD R12, R12, UR4, RZ ;  /* 0x000000040c0c7c24 */ /* 0x001fce000f8e02ff */
.L_x_14:
[----:B-1----:R-:W-:-:S04]  /*0100*/  IMAD.WIDE R2, R11, 0x4, R6 ;  /* 0x000000040b027825 */ /* 0x002fc800078e0206 */
[----:B--2---:R-:W-:Y:S02]  /*0110*/  IMAD.WIDE R4, R11, 0x4, R8 ;  /* 0x000000040b047825 */ /* 0x004fe400078e0208 */
[----:B------:R-:W2:Y:S04]  /*0120*/  LDG.E R3, desc[UR6][R2.64] ;  /* 0x0000000602037981 */ /* 0x000ea8000c1e1900 */
[----:B------:R-:W2:Y:S01]  /*0130*/  LDG.E R4, desc[UR6][R4.64] ;  /* 0x0000000604047981 */ /* 0x000ea2000c1e1900 */
[----:B------:R-:W-:-:S04]  /*0140*/  IADD3 R11, PT, PT, R12, R11, RZ ;  /* 0x0000000b0c0b7210 */ /* 0x000fc80007ffe0ff */
[----:B------:R-:W-:Y:S01]  /*0150*/  ISETP.GE.AND P0, PT, R11, 0x8400, PT ;  /* 0x000084000b00780c */ /* 0x000fe20003f06270 */
[----:B--2---:R-:W-:-:S12]  /*0160*/  FFMA R10, R3, R4, R10 ;  /* 0x00000004030a7223 */ /* 0x004fd8000000000a */
[----:B------:R-:W-:Y:S05]  /*0170*/  @!P0 BRA `(.L_x_14) ;  /* 0xfffffffc00e08947 */ /* 0x000fea000383ffff */
.L_x_13:
[----:B------:R-:W-:Y:S05]  /*0180*/  BSYNC.RECONVERGENT B0 ;  /* 0x0000000000007941 */ /* 0x000fea0003800200 */
.L_x_12:
[----:B------:R-:W0:Y:S01]  /*0190*/  S2UR UR5, SR_CgaCtaId ;  /* 0x00000000000579c3 */ /* 0x000e220000008800 */
[----:B------:R-:W-:Y:S01]  /*01a0*/  UMOV UR4, 0x400 ;  /* 0x0000040000047882 */ /* 0x000fe20000000000 */
[----:B------:R-:W-:Y:S01]  /*01b0*/  IMAD.MOV.U32 R8, RZ, RZ, RZ ;  /* 0x000000ffff087224 */ /* 0x000fe200078e00ff */
[----:B------:R-:W-:Y:S01]  /*01c0*/  MOV R2, 0x40 ;  /* 0x0000004000027802 */ /* 0x000fe20000000f00 */
[----:B0-----:R-:W-:-:S06]  /*01d0*/  ULEA UR4, UR5, UR4, 0x18 ;  /* 0x0000000405047291 */ /* 0x001fcc000f8ec0ff */
[----:B------:R-:W-:-:S05]  /*01e0*/  LEA R3, R13, UR4, 0x2 ;  /* 0x000000040d037c11 */ /* 0x000fca000f8e10ff */
[----:B------:R0:W-:Y:S01]  /*01f0*/  STS [R3], R10 ;  /* 0x0000000a03007388 */ /* 0x0001e20000000800 */
[----:B------:R-:W-:Y:S06]  /*0200*/  BAR.SYNC.DEFER_BLOCKING 0x0 ;  /* 0x0000000000007b1d */ /* 0x000fec0000010000 */
.L_x_15:
[----:B-1----:R-:W1:Y:S01]  /*0210*/  LDS.128 R4, [R2+UR4+-0x40] ;  /* 0xffffc00402047984 */ /* 0x002e620008000c00 */
[----:B0-----:R-:W-:-:S03]  /*0220*/  I2FP.F32.S32 R3, R8 ;  /* 0x0000000800037245 */ /* 0x001fc60000201400 */
[----:B------:R-:W0:Y:S02]  /*0230*/  LDS.128 R8, [R2+UR4+-0x30] ;  /* 0xffffd00402087984 */ /* 0x000e240008000c00 */
[----:B-1----:R-:W-:-:S06]  /*0240*/  FADD R3, R4, R3 ;  /* 0x0000000304037221 */ /* 0x002fcc0000000000 */
[----:B------:R-:W1:Y:S02]  /*0250*/  F2I.TRUNC.NTZ R3, R3 ;  /* 0x0000000300037305 */ /* 0x000e64000020f100 */
[----:B-1----:R-:W-:-:S05]  /*0260*/  I2FP.F32.S32 R4, R3 ;  /* 0x0000000300047245 */ /* 0x002fca0000201400 */
[----:B------:R-:W-:-:S06]  /*0270*/  FADD R4, R4, R5 ;  /* 0x0000000504047221 */ /* 0x000fcc0000000000 */
        /* <DEDUP_REMOVED lines=8> */
[----:B0-----:R-:W-:-:S06]  /*0300*/  FADD R3, R8, R3 ;  /* 0x0000000308037221 */ /* 0x001fcc0000000000 */
[----:B------:R-:W0:Y:S02]  /*0310*/  F2I.TRUNC.NTZ R3, R3 ;  /* 0x0000000300037305 */ /* 0x000e24000020f100 */
[----:B0-----:R-:W-:-:S05]  /*0320*/  I2FP.F32.S32 R4, R3 ;  /* 0x0000000300047245 */ /* 0x001fca0000201400 */
[----:B------:R-:W-:-:S06]  /*0330*/  FADD R9, R4, R9 ;  /* 0x0000000904097221 */ /* 0x000fcc0000000000 */
[----:B------:R-:W0:Y:S02]  /*0340*/  F2I.TRUNC.NTZ R9, R9 ;  /* 0x0000000900097305 */ /* 0x000e24000020f100 */
[----:B0-----:R-:W-:-:S05]  /*0350*/  I2FP.F32.S32 R5, R9 ;  /* 0x0000000900057245 */ /* 0x001fca0000201400 */
[----:B------:R-:W-:Y:S02]  /*0360*/  FADD R10, R5, R10 ;  /* 0x0000000a050a7221 */ /* 0x000fe40000000000 */
[----:B------:R-:W0:Y:S04]  /*0370*/  LDS.128 R4, [R2+UR4+-0x20] ;  /* 0xffffe00402047984 */ /* 0x000e280008000c00 */
[----:B------:R-:W1:Y:S02]  /*0380*/  F2I.TRUNC.NTZ R10, R10 ;  /* 0x0000000a000a7305 */ /* 0x000e64000020f100 */
[----:B-1----:R-:W-:-:S05]  /*0390*/  I2FP.F32.S32 R8, R10 ;  /* 0x0000000a00087245 */ /* 0x002fca0000201400 */
[----:B------:R-:W-:Y:S02]  /*03a0*/  FADD R12, R8, R11 ;  /* 0x0000000b080c7221 */ /* 0x000fe40000000000 */
[----:B------:R-:W1:Y:S04]  /*03b0*/  LDS.128 R8, [R2+UR4+-0x10] ;  /* 0xfffff00402087984 */ /* 0x000e680008000c00 */
[----:B------:R-:W2:Y:S02]  /*03c0*/  F2I.TRUNC.NTZ R12, R12 ;  /* 0x0000000c000c7305 */ /* 0x000ea4000020f100 */
[----:B--2---:R-:W-:-:S05]  /*03d0*/  I2FP.F32.S32 R3, R12 ;  /* 0x0000000c00037245 */ /* 0x004fca0000201400 */
[----:B0-----:R-:W-:-:S06]  /*03e0*/  FADD R3, R4, R3 ;  /* 0x0000000304037221 */ /* 0x001fcc0000000000 */
[----:B------:R-:W0:Y:S02]  /*03f0*/  F2I.TRUNC.NTZ R3, R3 ;  /* 0x0000000300037305 */ /* 0x000e24000020f100 */
[----:B0-----:R-:W-:-:S05]  /*0400*/  I2FP.F32.S32 R4, R3 ;  /* 0x0000000300047245 */ /* 0x001fca0000201400 */
[----:B------:R-:W-:-:S06]  /*0410*/  FADD R4, R4, R5 ;  /* 0x0000000504047221 */ /* 0x000fcc0000000000 */
        /* <DEDUP_REMOVED lines=8> */
[----:B-1----:R-:W-:-:S06]  /*04a0*/  FADD R3, R8, R3 ;  /* 0x0000000308037221 */ /* 0x002fcc0000000000 */
[----:B------:R-:W0:Y:S02]  /*04b0*/  F2I.TRUNC.NTZ R3, R3 ;  /* 0x0000000300037305 */ /* 0x000e24000020f100 */
[----:B0-----:R-:W-:-:S05]  /*04c0*/  I2FP.F32.S32 R4, R3 ;  /* 0x0000000300047245 */ /* 0x001fca0000201400 */
[----:B------:R-:W-:-:S06]  /*04d0*/  FADD R9, R4, R9 ;  /* 0x0000000904097221 */ /* 0x000fcc0000000000 */
[----:B------:R-:W0:Y:S02]  /*04e0*/  F2I.TRUNC.NTZ R9, R9 ;  /* 0x0000000900097305 */ /* 0x000e24000020f100 */
[----:B0-----:R-:W-:-:S05]  /*04f0*/  I2FP.F32.S32 R5, R9 ;  /* 0x0000000900057245 */ /* 0x001fca0000201400 */
[----:B------:R-:W-:Y:S02]  /*0500*/  FADD R10, R5, R10 ;  /* 0x0000000a050a7221 */ /* 0x000fe40000000000 */
[----:B------:R-:W0:Y:S04]  /*0510*/  LDS.128 R4, [R2+UR4] ;  /* 0x0000000402047984 */ /* 0x000e280008000c00 */
[----:B------:R-:W1:Y:S02]  /*0520*/  F2I.TRUNC.NTZ R10, R10 ;  /* 0x0000000a000a7305 */ /* 0x000e64000020f100 */
[----:B-1----:R-:W-:-:S05]  /*0530*/  I2FP.F32.S32 R8, R10 ;  /* 0x0000000a00087245 */ /* 0x002fca0000201400 */
[----:B------:R-:W-:Y:S02]  /*0540*/  FADD R12, R8, R11 ;  /* 0x0000000b080c7221 */ /* 0x000fe40000000000 */
[----:B------:R-:W1:Y:S04]  /*0550*/  LDS.128 R8, [R2+UR4+0x10] ;  /* 0x0000100402087984 */ /* 0x000e680008000c00 */
        /* <DEDUP_REMOVED lines=21> */
[----:B------:R-:W0:Y:S04]  /*06b0*/  LDS.128 R4, [R2+UR4+0x20] ;  /* 0x0000200402047984 */ /* 0x000e280008000c00 */
[----:B------:R-:W1:Y:S02]  /*06c0*/  F2I.TRUNC.NTZ R10, R10 ;  /* 0x0000000a000a7305 */ /* 0x000e64000020f100 */
[----:B-1----:R-:W-:-:S05]  /*06d0*/  I2FP.F32.S32 R8, R10 ;  /* 0x0000000a00087245 */ /* 0x002fca0000201400 */
[----:B------:R-:W-:Y:S02]  /*06e0*/  FADD R12, R8, R11 ;  /* 0x0000000b080c7221 */ /* 0x000fe40000000000 */
[----:B------:R1:W2:Y:S04]  /*06f0*/  LDS.128 R8, [R2+UR4+0x30] ;  /* 0x0000300402087984 */ /* 0x0002a80008000c00 */
[----:B------:R-:W3:Y:S01]  /*0700*/  F2I.TRUNC.NTZ R12, R12 ;  /* 0x0000000c000c7305 */ /* 0x000ee2000020f100 */
[----:B-1----:R-:W-:-:S05]  /*0710*/  VIADD R2, R2, 0x80 ;  /* 0x0000008002027836 */ /* 0x002fca0000000000 */
[----:B------:R-:W-:Y:S02]  /*0720*/  ISETP.NE.AND P0, PT, R2, 0x440, PT ;  /* 0x000004400200780c */ /* 0x000fe40003f05270 */
[----:B---3--:R-:W-:-:S05]  /*0730*/  I2FP.F32.S32 R3, R12 ;  /* 0x0000000c00037245 */ /* 0x008fca0000201400 */
        /* <DEDUP_REMOVED lines=12> */
[----:B--2---:R-:W-:-:S06]  /*0800*/  FADD R3, R8, R3 ;  /* 0x0000000308037221 */ /* 0x004fcc0000000000 */
        /* <DEDUP_REMOVED lines=9> */
[----:B------:R-:W1:Y:S01]  /*08a0*/  F2I.TRUNC.NTZ R8, R8 ;  /* 0x0000000800087305 */ /* 0x000e62000020f100 */
[----:B------:R-:W-:Y:S05]  /*08b0*/  @P0 BRA `(.L_x_15) ;  /* 0xfffffff800540947 */ /* 0x000fea000383ffff */
[----:B------:R-:W0:Y:S01]  /*08c0*/  LDC.64 R2, c[0x0][0x390] ;  /* 0x0000e400ff027b82 */ /* 0x000e220000000a00 */
[----:B-1----:R-:W-:Y:S01]  /*08d0*/  I2FP.F32.S32 R5, R8 ;  /* 0x0000000800057245 */ /* 0x002fe20000201400 */
[----:B0-----:R-:W-:-:S06]  /*08e0*/  IMAD.WIDE.U32 R2, R0, 0x4, R2 ;  /* 0x0000000400027825 */ /* 0x001fcc00078e0002 */
[----:B------:R-:W-:Y:S06]  /*08f0*/  BAR.SYNC.DEFER_BLOCKING 0x0 ;  /* 0x0000000000007b1d */ /* 0x000fec0000010000 */
[----:B------:R-:W-:Y:S01]  /*0900*/  STG.E desc[UR6][R2.64], R5 ;  /* 0x0000000502007986 */ /* 0x000fe2000c101906 */
[----:B------:R-:W-:Y:S05]  /*0910*/  EXIT ;  /* 0x000000000000794d */ /* 0x000fea0003800000 */
.L_x_16:
        /* <DEDUP_REMOVED lines=14> */
.L_x_18:


//--------------------- .nv.shared._Z16dotProdGPU_naivePfS_S_ --------------------------
	.section	.nv.shared._Z16dotProdGPU_naivePfS_S_,"aw",@nobits
	.sectionflags	@""
	.align	4
.nv.shared._Z16dotProdGPU_naivePfS_S_:
	.zero		2048


//--------------------- .nv.shared.reserved.0     --------------------------
	.section	.nv.shared.reserved.0,"aw",@nobits
	.weak		__nv_reservedSMEM_offset_0_alias
	.size		__nv_reservedSMEM_offset_0_alias, 0, 64
	.other		__nv_reservedSMEM_offset_0_alias,@"STO_CUDA_RESERVED_SHARED STV_DEFAULT"
__nv_reservedSMEM_offset_0_alias:
	.zero		0
	.zero		64


//--------------------- .nv.shared._Z3dotPfS_S_   --------------------------
	.section	.nv.shared._Z3dotPfS_S_,"aw",@nobits
	.sectionflags	@""
	.align	4
.nv.shared._Z3dotPfS_S_:
	.zero		2048


//--------------------- .nv.constant0._Z16dotProdGPU_naivePfS_S_ --------------------------
	.section	.nv.constant0._Z16dotProdGPU_naivePfS_S_,"a",@progbits
	.sectionflags	@""
	.align	4
.nv.constant0._Z16dotProdGPU_naivePfS_S_:
	.zero		920


//--------------------- .nv.constant0._Z3dotPfS_S_ --------------------------
	.section	.nv.constant0._Z3dotPfS_S_,"a",@progbits
	.sectionflags	@""
	.align	4
.nv.constant0._Z3dotPfS_S_:
	.zero		920


//--------------------- SYMBOLS --------------------------

	.type		.nv.reservedSmem.offset0,@object
	.size		.nv.reservedSmem.offset0,0x4
	.type		.nv.reservedSmem.cap,@object
	.size		.nv.reservedSmem.cap,0x4
